//
// Generated by NVIDIA NVVM Compiler
//
// Compiler Build ID: CL-36424714
// Cuda compilation tools, release 13.0, V13.0.88
// Based on NVVM 20.0.0
//

.version 9.0
.target sm_100
.address_size 64

	// .globl	_Z17distribute_kernelPiS_S_iS_

.visible .entry _Z17distribute_kernelPiS_S_iS_(
	.param .u64 .ptr .align 1 _Z17distribute_kernelPiS_S_iS__param_0,
	.param .u64 .ptr .align 1 _Z17distribute_kernelPiS_S_iS__param_1,
	.param .u64 .ptr .align 1 _Z17distribute_kernelPiS_S_iS__param_2,
	.param .u32 _Z17distribute_kernelPiS_S_iS__param_3,
	.param .u64 .ptr .align 1 _Z17distribute_kernelPiS_S_iS__param_4
)
{
	.reg .pred 	%p<17>;
	.reg .b32 	%r<41>;
	.reg .b64 	%rd<15>;

	ld.param.u64 	%rd2, [_Z17distribute_kernelPiS_S_iS__param_0];
	ld.param.u64 	%rd3, [_Z17distribute_kernelPiS_S_iS__param_1];
	ld.param.u64 	%rd4, [_Z17distribute_kernelPiS_S_iS__param_2];
	ld.param.u32 	%r5, [_Z17distribute_kernelPiS_S_iS__param_3];
	ld.param.u64 	%rd5, [_Z17distribute_kernelPiS_S_iS__param_4];
	cvta.to.global.u64 	%rd1, %rd5;
	mov.u32 	%r6, %ctaid.x;
	mov.u32 	%r7, %ntid.x;
	mov.u32 	%r8, %tid.x;
	mad.lo.s32 	%r1, %r6, %r7, %r8;
	setp.ge.s32 	%p1, %r1, %r5;
	@%p1 bra 	$L__BB0_17;
	cvta.to.global.u64 	%rd6, %rd2;
	mul.wide.s32 	%rd7, %r1, 4;
	add.s64 	%rd8, %rd6, %rd7;
	ld.global.u32 	%r2, [%rd8];
	ld.global.u32 	%r10, [%rd1];
	setp.le.s32 	%p2, %r2, %r10;
	mov.b32 	%r40, 0;
	@%p2 bra 	$L__BB0_16;
	ld.global.u32 	%r12, [%rd1+4];
	setp.le.s32 	%p3, %r2, %r12;
	mov.b32 	%r40, 1;
	@%p3 bra 	$L__BB0_16;
	ld.global.u32 	%r14, [%rd1+8];
	setp.le.s32 	%p4, %r2, %r14;
	mov.b32 	%r40, 2;
	@%p4 bra 	$L__BB0_16;
	ld.global.u32 	%r16, [%rd1+12];
	setp.le.s32 	%p5, %r2, %r16;
	mov.b32 	%r40, 3;
	@%p5 bra 	$L__BB0_16;
	ld.global.u32 	%r18, [%rd1+16];
	setp.le.s32 	%p6, %r2, %r18;
	mov.b32 	%r40, 4;
	@%p6 bra 	$L__BB0_16;
	ld.global.u32 	%r20, [%rd1+20];
	setp.le.s32 	%p7, %r2, %r20;
	mov.b32 	%r40, 5;
	@%p7 bra 	$L__BB0_16;
	ld.global.u32 	%r22, [%rd1+24];
	setp.le.s32 	%p8, %r2, %r22;
	mov.b32 	%r40, 6;
	@%p8 bra 	$L__BB0_16;
	ld.global.u32 	%r24, [%rd1+28];
	setp.le.s32 	%p9, %r2, %r24;
	mov.b32 	%r40, 7;
	@%p9 bra 	$L__BB0_16;
	ld.global.u32 	%r26, [%rd1+32];
	setp.le.s32 	%p10, %r2, %r26;
	mov.b32 	%r40, 8;
	@%p10 bra 	$L__BB0_16;
	ld.global.u32 	%r28, [%rd1+36];
	setp.le.s32 	%p11, %r2, %r28;
	mov.b32 	%r40, 9;
	@%p11 bra 	$L__BB0_16;
	ld.global.u32 	%r30, [%rd1+40];
	setp.le.s32 	%p12, %r2, %r30;
	mov.b32 	%r40, 10;
	@%p12 bra 	$L__BB0_16;
	ld.global.u32 	%r32, [%rd1+44];
	setp.le.s32 	%p13, %r2, %r32;
	mov.b32 	%r40, 11;
	@%p13 bra 	$L__BB0_16;
	ld.global.u32 	%r34, [%rd1+48];
	setp.le.s32 	%p14, %r2, %r34;
	mov.b32 	%r40, 12;
	@%p14 bra 	$L__BB0_16;
	ld.global.u32 	%r36, [%rd1+52];
	setp.le.s32 	%p15, %r2, %r36;
	mov.b32 	%r40, 13;
	@%p15 bra 	$L__BB0_16;
	ld.global.u32 	%r37, [%rd1+56];
	setp.gt.s32 	%p16, %r2, %r37;
	selp.b32 	%r40, 15, 14, %p16;
$L__BB0_16:
	cvta.to.global.u64 	%rd9, %rd4;
	mul.wide.u32 	%rd10, %r40, 4;
	add.s64 	%rd11, %rd9, %rd10;
	atom.global.add.u32 	%r38, [%rd11], 1;
	mad.lo.s32 	%r39, %r40, %r5, %r38;
	cvta.to.global.u64 	%rd12, %rd3;
	mul.wide.s32 	%rd13, %r39, 4;
	add.s64 	%rd14, %rd12, %rd13;
	st.global.u32 	[%rd14], %r2;
$L__BB0_17:
	ret;

}
	// .globl	_Z17local_sort_kernelPiS_ii
.visible .entry _Z17local_sort_kernelPiS_ii(
	.param .u64 .ptr .align 1 _Z17local_sort_kernelPiS_ii_param_0,
	.param .u64 .ptr .align 1 _Z17local_sort_kernelPiS_ii_param_1,
	.param .u32 _Z17local_sort_kernelPiS_ii_param_2,
	.param .u32 _Z17local_sort_kernelPiS_ii_param_3
)
{
	.reg .pred 	%p<8>;
	.reg .b32 	%r<33>;
	.reg .b64 	%rd<11>;

	ld.param.u64 	%rd5, [_Z17local_sort_kernelPiS_ii_param_0];
	ld.param.u64 	%rd6, [_Z17local_sort_kernelPiS_ii_param_1];
	ld.param.u32 	%r16, [_Z17local_sort_kernelPiS_ii_param_2];
	ld.param.u32 	%r17, [_Z17local_sort_kernelPiS_ii_param_3];
	cvta.to.global.u64 	%rd1, %rd5;
	cvta.to.global.u64 	%rd7, %rd6;
	mov.u32 	%r18, %tid.x;
	mov.u32 	%r19, %ctaid.x;
	mov.u32 	%r20, %ntid.x;
	mad.lo.s32 	%r21, %r19, %r20, %r18;
	mul.wide.s32 	%rd8, %r16, 4;
	add.s64 	%rd2, %rd7, %rd8;
	ld.global.u32 	%r30, [%rd2];
	setp.ge.s32 	%p1, %r21, %r30;
	setp.lt.s32 	%p2, %r30, 1;
	or.pred  	%p3, %p1, %p2;
	@%p3 bra 	$L__BB1_8;
	mul.lo.s32 	%r2, %r17, %r16;
	mov.b32 	%r26, 0;
$L__BB1_2:
	add.s32 	%r5, %r26, 1;
	setp.ge.s32 	%p4, %r5, %r30;
	@%p4 bra 	$L__BB1_7;
	add.s32 	%r23, %r26, %r2;
	mul.wide.s32 	%rd9, %r23, 4;
	add.s64 	%rd3, %rd1, %rd9;
	mov.u32 	%r29, %r5;
$L__BB1_4:
	add.s32 	%r24, %r29, %r2;
	ld.global.u32 	%r9, [%rd3];
	mul.wide.s32 	%rd10, %r24, 4;
	add.s64 	%rd4, %rd1, %rd10;
	ld.global.u32 	%r10, [%rd4];
	setp.le.s32 	%p5, %r9, %r10;
	@%p5 bra 	$L__BB1_6;
	st.global.u32 	[%rd3], %r10;
	st.global.u32 	[%rd4], %r9;
	ld.global.u32 	%r30, [%rd2];
$L__BB1_6:
	add.s32 	%r29, %r29, 1;
	setp.lt.s32 	%p6, %r29, %r30;
	@%p6 bra 	$L__BB1_4;
$L__BB1_7:
	setp.lt.s32 	%p7, %r5, %r30;
	mov.u32 	%r26, %r5;
	@%p7 bra 	$L__BB1_2;
$L__BB1_8:
	ret;

}


// ===== COMPILED SASS (sm_100) =====

	.target	sm_100

	.elftype	@"ET_EXEC"


//--------------------- .note.nv.tkinfo           --------------------------
	.section	.note.nv.tkinfo,"",@"SHT_NOTE"
	.sectionflags	@"SHF_NOTE_NV_TKINFO"
	.tkinfo
        /*0018*/ 	.word	0x00000002
        /*0030*/ 	.string	""
        /*0030*/ 	.string	"ptxas"
        /*0030*/ 	.string	"Cuda compilation tools, release 13.0, V13.0.88"
        /*0030*/ 	.string	"Build cuda_13.0.r13.0/compiler.36424714_0"
        /*0030*/ 	.string	"-arch sm_100 -m 64 "



//--------------------- .note.nv.cuinfo           --------------------------
	.section	.note.nv.cuinfo,"",@"SHT_NOTE"
	.sectionflags	@"SHF_NOTE_NV_CUINFO"
        /*0018*/ 	.short	0x0002
        /*001a*/ 	.short	0x0064
        /*001c*/ 	.short	0x0082
	.zero		2


//--------------------- .nv.info                  --------------------------
	.section	.nv.info,"",@"SHT_CUDA_INFO"
	.align	4


	//----- nvinfo : EIATTR_REGCOUNT
	.align		4
        /*0000*/ 	.byte	0x04, 0x2f
        /*0002*/ 	.short	(.L_1 - .L_0)
	.align		4
.L_0:
        /*0004*/ 	.word	index@(_Z17distribute_kernelPiS_S_iS_)
        /*0008*/ 	.word	0x0000000c


	//----- nvinfo : EIATTR_FRAME_SIZE
	.align		4
.L_1:
        /*000c*/ 	.byte	0x04, 0x11
        /*000e*/ 	.short	(.L_3 - .L_2)
	.align		4
.L_2:
        /*0010*/ 	.word	index@(_Z17distribute_kernelPiS_S_iS_)
        /*0014*/ 	.word	0x00000000


	//----- nvinfo : EIATTR_REGCOUNT
	.align		4
.L_3:
        /*0018*/ 	.byte	0x04, 0x2f
        /*001a*/ 	.short	(.L_5 - .L_4)
	.align		4
.L_4:
        /*001c*/ 	.word	index@(_Z17local_sort_kernelPiS_ii)
        /*0020*/ 	.word	0x00000012


	//----- nvinfo : EIATTR_FRAME_SIZE
	.align		4
.L_5:
        /*0024*/ 	.byte	0x04, 0x11
        /*0026*/ 	.short	(.L_7 - .L_6)
	.align		4
.L_6:
        /*0028*/ 	.word	index@(_Z17local_sort_kernelPiS_ii)
        /*002c*/ 	.word	0x00000000


	//----- nvinfo : EIATTR_MIN_STACK_SIZE
	.align		4
.L_7:
        /*0030*/ 	.byte	0x04, 0x12
        /*0032*/ 	.short	(.L_9 - .L_8)
	.align		4
.L_8:
        /*0034*/ 	.word	index@(_Z17local_sort_kernelPiS_ii)
        /*0038*/ 	.word	0x00000000


	//----- nvinfo : EIATTR_MIN_STACK_SIZE
	.align		4
.L_9:
        /*003c*/ 	.byte	0x04, 0x12
        /*003e*/ 	.short	(.L_11 - .L_10)
	.align		4
.L_10:
        /*0040*/ 	.word	index@(_Z17distribute_kernelPiS_S_iS_)
        /*0044*/ 	.word	0x00000000
.L_11:


//--------------------- .nv.compat                --------------------------
	.section	.nv.compat,"",@"SHT_CUDA_COMPAT_INFO"
	.align	4
        /*0000*/ 	.byte	0x02, 0x09, 0x00, 0x00, 0x02, 0x02, 0x01, 0x00, 0x02, 0x05, 0x05, 0x00, 0x03, 0x07, 0x01, 0x01
        /*0010*/ 	.byte	0x02, 0x03, 0x00, 0x00, 0x02, 0x06, 0x01, 0x00, 0x04, 0x0b, 0x08, 0x00, 0x09, 0x00, 0x00, 0x00
        /*0020*/ 	.byte	0x00, 0x00, 0x00, 0x00


//--------------------- .nv.info._Z17local_sort_kernelPiS_ii --------------------------
	.section	.nv.info._Z17local_sort_kernelPiS_ii,"",@"SHT_CUDA_INFO"
	.sectionflags	@""
	.align	4


	//----- nvinfo : EIATTR_CUDA_API_VERSION
	.align		4
        /*0000*/ 	.byte	0x04, 0x37
        /*0002*/ 	.short	(.L_13 - .L_12)
.L_12:
        /*0004*/ 	.word	0x00000082


	//----- nvinfo : EIATTR_KPARAM_INFO
	.align		4
.L_13:
        /*0008*/ 	.byte	0x04, 0x17
        /*000a*/ 	.short	(.L_15 - .L_14)
.L_14:
        /*000c*/ 	.word	0x00000000
        /*0010*/ 	.short	0x0003
        /*0012*/ 	.short	0x0014
        /*0014*/ 	.byte	0x00, 0xf0, 0x11, 0x00


	//----- nvinfo : EIATTR_KPARAM_INFO
	.align		4
.L_15:
        /*0018*/ 	.byte	0x04, 0x17
        /*001a*/ 	.short	(.L_17 - .L_16)
.L_16:
        /*001c*/ 	.word	0x00000000
        /*0020*/ 	.short	0x0002
        /*0022*/ 	.short	0x0010
        /*0024*/ 	.byte	0x00, 0xf0, 0x11, 0x00


	//----- nvinfo : EIATTR_KPARAM_INFO
	.align		4
.L_17:
        /*0028*/ 	.byte	0x04, 0x17
        /*002a*/ 	.short	(.L_19 - .L_18)
.L_18:
        /*002c*/ 	.word	0x00000000
        /*0030*/ 	.short	0x0001
        /*0032*/ 	.short	0x0008
        /*0034*/ 	.byte	0x00, 0xf5, 0x21, 0x00


	//----- nvinfo : EIATTR_KPARAM_INFO
	.align		4
.L_19:
        /*0038*/ 	.byte	0x04, 0x17
        /*003a*/ 	.short	(.L_21 - .L_20)
.L_20:
        /*003c*/ 	.word	0x00000000
        /*0040*/ 	.short	0x0000
        /*0042*/ 	.short	0x0000
        /*0044*/ 	.byte	0x00, 0xf5, 0x21, 0x00


	//----- nvinfo : EIATTR_SPARSE_MMA_MASK
	.align		4
.L_21:
        /*0048*/ 	.byte	0x03, 0x50
        /*004a*/ 	.short	0x0000


	//----- nvinfo : EIATTR_MAXREG_COUNT
	.align		4
        /*004c*/ 	.byte	0x03, 0x1b
        /*004e*/ 	.short	0x00ff


	//----- nvinfo : EIATTR_MERCURY_ISA_VERSION
	.align		4
        /*0050*/ 	.byte	0x03, 0x5f
        /*0052*/ 	.short	0x0101


	//----- nvinfo : EIATTR_VRC_CTA_INIT_COUNT
	.align		4
        /*0054*/ 	.byte	0x02, 0x4a
	.zero		1
	.zero		1


	//----- nvinfo : EIATTR_EXIT_INSTR_OFFSETS
	.align		4
        /*0058*/ 	.byte	0x04, 0x1c
        /*005a*/ 	.short	(.L_23 - .L_22)


	//   ....[0]....
.L_22:
        /*005c*/ 	.word	0x000000c0


	//   ....[1]....
        /*0060*/ 	.word	0x00000270


	//----- nvinfo : EIATTR_CBANK_PARAM_SIZE
	.align		4
.L_23:
        /*0064*/ 	.byte	0x03, 0x19
        /*0066*/ 	.short	0x0018


	//----- nvinfo : EIATTR_PARAM_CBANK
	.align		4
        /*0068*/ 	.byte	0x04, 0x0a
        /*006a*/ 	.short	(.L_25 - .L_24)
	.align		4
.L_24:
        /*006c*/ 	.word	index@(.nv.constant0._Z17local_sort_kernelPiS_ii)
        /*0070*/ 	.short	0x0380
        /*0072*/ 	.short	0x0018


	//----- nvinfo : EIATTR_SW_WAR
	.align		4
.L_25:
        /*0074*/ 	.byte	0x04, 0x36
        /*0076*/ 	.short	(.L_27 - .L_26)
.L_26:
        /*0078*/ 	.word	0x00000008
.L_27:


//--------------------- .nv.info._Z17distribute_kernelPiS_S_iS_ --------------------------
	.section	.nv.info._Z17distribute_kernelPiS_S_iS_,"",@"SHT_CUDA_INFO"
	.sectionflags	@""
	.align	4


	//----- nvinfo : EIATTR_CUDA_API_VERSION
	.align		4
        /*0000*/ 	.byte	0x04, 0x37
        /*0002*/ 	.short	(.L_29 - .L_28)
.L_28:
        /*0004*/ 	.word	0x00000082


	//----- nvinfo : EIATTR_KPARAM_INFO
	.align		4
.L_29:
        /*0008*/ 	.byte	0x04, 0x17
        /*000a*/ 	.short	(.L_31 - .L_30)
.L_30:
        /*000c*/ 	.word	0x00000000
        /*0010*/ 	.short	0x0004
        /*0012*/ 	.short	0x0020
        /*0014*/ 	.byte	0x00, 0xf5, 0x21, 0x00


	//----- nvinfo : EIATTR_KPARAM_INFO
	.align		4
.L_31:
        /*0018*/ 	.byte	0x04, 0x17
        /*001a*/ 	.short	(.L_33 - .L_32)
.L_32:
        /*001c*/ 	.word	0x00000000
        /*0020*/ 	.short	0x0003
        /*0022*/ 	.short	0x0018
        /*0024*/ 	.byte	0x00, 0xf0, 0x11, 0x00


	//----- nvinfo : EIATTR_KPARAM_INFO
	.align		4
.L_33:
        /*0028*/ 	.byte	0x04, 0x17
        /*002a*/ 	.short	(.L_35 - .L_34)
.L_34:
        /*002c*/ 	.word	0x00000000
        /*0030*/ 	.short	0x0002
        /*0032*/ 	.short	0x0010
        /*0034*/ 	.byte	0x00, 0xf5, 0x21, 0x00


	//----- nvinfo : EIATTR_KPARAM_INFO
	.align		4
.L_35:
        /*0038*/ 	.byte	0x04, 0x17
        /*003a*/ 	.short	(.L_37 - .L_36)
.L_36:
        /*003c*/ 	.word	0x00000000
        /*0040*/ 	.short	0x0001
        /*0042*/ 	.short	0x0008
        /*0044*/ 	.byte	0x00, 0xf5, 0x21, 0x00


	//----- nvinfo : EIATTR_KPARAM_INFO
	.align		4
.L_37:
        /*0048*/ 	.byte	0x04, 0x17
        /*004a*/ 	.short	(.L_39 - .L_38)
.L_38:
        /*004c*/ 	.word	0x00000000
        /*0050*/ 	.short	0x0000
        /*0052*/ 	.short	0x0000
        /*0054*/ 	.byte	0x00, 0xf5, 0x21, 0x00


	//----- nvinfo : EIATTR_SPARSE_MMA_MASK
	.align		4
.L_39:
        /*0058*/ 	.byte	0x03, 0x50
        /*005a*/ 	.short	0x0000


	//----- nvinfo : EIATTR_MAXREG_COUNT
	.align		4
        /*005c*/ 	.byte	0x03, 0x1b
        /*005e*/ 	.short	0x00ff


	//----- nvinfo : EIATTR_MERCURY_ISA_VERSION
	.align		4
        /*0060*/ 	.byte	0x03, 0x5f
        /*0062*/ 	.short	0x0101


	//----- nvinfo : EIATTR_VRC_CTA_INIT_COUNT
	.align		4
        /*0064*/ 	.byte	0x02, 0x4a
	.zero		1
	.zero		1


	//----- nvinfo : EIATTR_EXIT_INSTR_OFFSETS
	.align		4
        /*0068*/ 	.byte	0x04, 0x1c
        /*006a*/ 	.short	(.L_41 - .L_40)


	//   ....[0]....
.L_40:
        /*006c*/ 	.word	0x00000070


	//   ....[1]....
        /*0070*/ 	.word	0x00000530


	//----- nvinfo : EIATTR_CRS_STACK_SIZE
	.align		4
.L_41:
        /*0074*/ 	.byte	0x04, 0x1e
        /*0076*/ 	.short	(.L_43 - .L_42)
.L_42:
        /*0078*/ 	.word	0x00000000


	//----- nvinfo : EIATTR_CBANK_PARAM_SIZE
	.align		4
.L_43:
        /*007c*/ 	.byte	0x03, 0x19
        /*007e*/ 	.short	0x0028


	//----- nvinfo : EIATTR_PARAM_CBANK
	.align		4
        /*0080*/ 	.byte	0x04, 0x0a
        /*0082*/ 	.short	(.L_45 - .L_44)
	.align		4
.L_44:
        /*0084*/ 	.word	index@(.nv.constant0._Z17distribute_kernelPiS_S_iS_)
        /*0088*/ 	.short	0x0380
        /*008a*/ 	.short	0x0028


	//----- nvinfo : EIATTR_SW_WAR
	.align		4
.L_45:
        /*008c*/ 	.byte	0x04, 0x36
        /*008e*/ 	.short	(.L_47 - .L_46)
.L_46:
        /*0090*/ 	.word	0x00000008
.L_47:


//--------------------- .nv.callgraph             --------------------------
	.section	.nv.callgraph,"",@"SHT_CUDA_CALLGRAPH"
	.align	4
	.sectionentsize	8
	.align		4
        /*0000*/ 	.word	0x00000000
	.align		4
        /*0004*/ 	.word	0xffffffff
	.align		4
        /*0008*/ 	.word	0x00000000
	.align		4
        /*000c*/ 	.word	0xfffffffe
	.align		4
        /*0010*/ 	.word	0x00000000
	.align		4
        /*0014*/ 	.word	0xfffffffd
	.align		4
        /*0018*/ 	.word	0x00000000
	.align		4
        /*001c*/ 	.word	0xfffffffc


//--------------------- .text._Z17local_sort_kernelPiS_ii --------------------------
	.section	.text._Z17local_sort_kernelPiS_ii,"ax",@progbits
	.align	128
        .global         _Z17local_sort_kernelPiS_ii
        .type           _Z17local_sort_kernelPiS_ii,@function
        .size           _Z17local_sort_kernelPiS_ii,(.L_x_8 - _Z17local_sort_kernelPiS_ii)
        .other          _Z17local_sort_kernelPiS_ii,@"STO_CUDA_ENTRY STV_DEFAULT"
_Z17local_sort_kernelPiS_ii:
.text._Z17local_sort_kernelPiS_ii:
[----:B------:R-:W-:Y:S08]  /*0000*/  LDC R1, c[0x0][0x37c] ;  /* 0x0000df00ff017b82 */ /* 0x000ff00000000800 */
[----:B------:R-:W0:Y:S01]  /*0010*/  LDC R5, c[0x0][0x390] ;  /* 0x0000e400ff057b82 */ /* 0x000e220000000800 */
[----:B------:R-:W1:Y:S07]  /*0020*/  LDCU.64 UR6, c[0x0][0x358] ;  /* 0x00006b00ff0677ac */ /* 0x000e6e0008000a00 */
[----:B------:R-:W0:Y:S02]  /*0030*/  LDC.64 R2, c[0x0][0x388] ;  /* 0x0000e200ff027b82 */ /* 0x000e240000000a00 */
[----:B0-----:R-:W-:-:S05]  /*0040*/  IMAD.WIDE R2, R5, 0x4, R2 ;  /* 0x0000000405027825 */ /* 0x001fca00078e0202 */
[----:B-1----:R-:W2:Y:S01]  /*0050*/  LDG.E R11, desc[UR6][R2.64] ;  /* 0x00000006020b7981 */ /* 0x002ea2000c1e1900 */
[----:B------:R-:W0:Y:S01]  /*0060*/  S2UR UR4, SR_CTAID.X ;  /* 0x00000000000479c3 */ /* 0x000e220000002500 */
[----:B------:R-:W0:Y:S07]  /*0070*/  S2R R0, SR_TID.X ;  /* 0x0000000000007919 */ /* 0x000e2e0000002100 */
[----:B------:R-:W0:Y:S02]  /*0080*/  LDC R5, c[0x0][0x360] ;  /* 0x0000d800ff057b82 */ /* 0x000e240000000800 */
[----:B0-----:R-:W-:Y:S01]  /*0090*/  IMAD R0, R5, UR4, R0 ;  /* 0x0000000405007c24 */ /* 0x001fe2000f8e0200 */
[----:B--2---:R-:W-:-:S04]  /*00a0*/  ISETP.GE.AND P0, PT, R11, 0x1, PT ;  /* 0x000000010b00780c */ /* 0x004fc80003f06270 */
[----:B------:R-:W-:-:S13]  /*00b0*/  ISETP.GE.OR P0, PT, R0, R11, !P0 ;  /* 0x0000000b0000720c */ /* 0x000fda0004706670 */
[----:B------:R-:W-:Y:S05]  /*00c0*/  @P0 EXIT ;  /* 0x000000000000094d */ /* 0x000fea0003800000 */
[----:B------:R-:W-:-:S05]  /*00d0*/  UMOV UR4, URZ ;  /* 0x000000ff00047c82 */ /* 0x000fca0008000000 */
.L_x_3:
[----:B------:R-:W-:-:S06]  /*00e0*/  UIADD3 UR5, UPT, UPT, UR4, 0x1, URZ ;  /* 0x0000000104057890 */ /* 0x000fcc000fffe0ff */
[----:B------:R-:W-:-:S13]  /*00f0*/  ISETP.LE.AND P0, PT, R11, UR5, PT ;  /* 0x000000050b007c0c */ /* 0x000fda000bf03270 */
[----:B0-----:R-:W-:Y:S05]  /*0100*/  @P0 BRA `(.L_x_0) ;  /* 0x00000000004c0947 */ /* 0x001fea0003800000 */
[----:B------:R-:W0:Y:S08]  /*0110*/  LDC.64 R6, c[0x0][0x390] ;  /* 0x0000e400ff067b82 */ /* 0x000e300000000a00 */
[----:B------:R-:W1:Y:S08]  /*0120*/  LDC.64 R4, c[0x0][0x380] ;  /* 0x0000e000ff047b82 */ /* 0x000e700000000a00 */
[----:B------:R-:W2:Y:S08]  /*0130*/  LDC.64 R8, c[0x0][0x380] ;  /* 0x0000e000ff087b82 */ /* 0x000eb00000000a00 */
[----:B------:R-:W3:Y:S01]  /*0140*/  LDC.64 R14, c[0x0][0x390] ;  /* 0x0000e400ff0e7b82 */ /* 0x000ee20000000a00 */
[----:B0-----:R-:W-:Y:S01]  /*0150*/  IMAD R7, R6, R7, UR4 ;  /* 0x0000000406077e24 */ /* 0x001fe2000f8e0207 */
[----:B------:R-:W-:-:S03]  /*0160*/  UMOV UR4, UR5 ;  /* 0x0000000500047c82 */ /* 0x000fc60008000000 */
[----:B-1----:R-:W-:-:S07]  /*0170*/  IMAD.WIDE R4, R7, 0x4, R4 ;  /* 0x0000000407047825 */ /* 0x002fce00078e0204 */
.L_x_2:
[----:B0--3--:R-:W-:Y:S01]  /*0180*/  IMAD R7, R14, R15, UR4 ;  /* 0x000000040e077e24 */ /* 0x009fe2000f8e020f */
[----:B------:R-:W3:Y:S03]  /*0190*/  LDG.E R13, desc[UR6][R4.64] ;  /* 0x00000006040d7981 */ /* 0x000ee6000c1e1900 */
[----:B--2---:R-:W-:-:S05]  /*01a0*/  IMAD.WIDE R6, R7, 0x4, R8 ;  /* 0x0000000407067825 */ /* 0x004fca00078e0208 */
[----:B------:R-:W3:Y:S01]  /*01b0*/  LDG.E R0, desc[UR6][R6.64] ;  /* 0x0000000606007981 */ /* 0x000ee2000c1e1900 */
[----:B------:R-:W-:Y:S01]  /*01c0*/  UIADD3 UR4, UPT, UPT, UR4, 0x1, URZ ;  /* 0x0000000104047890 */ /* 0x000fe2000fffe0ff */
[----:B---3--:R-:W-:-:S13]  /*01d0*/  ISETP.GT.AND P0, PT, R13, R0, PT ;  /* 0x000000000d00720c */ /* 0x008fda0003f04270 */
[----:B------:R-:W-:Y:S05]  /*01e0*/  @!P0 BRA `(.L_x_1) ;  /* 0x00000000000c8947 */ /* 0x000fea0003800000 */
[----:B------:R0:W-:Y:S04]  /*01f0*/  STG.E desc[UR6][R4.64], R0 ;  /* 0x0000000004007986 */ /* 0x0001e8000c101906 */
[----:B------:R0:W-:Y:S04]  /*0200*/  STG.E desc[UR6][R6.64], R13 ;  /* 0x0000000d06007986 */ /* 0x0001e8000c101906 */
[----:B------:R0:W5:Y:S02]  /*0210*/  LDG.E R11, desc[UR6][R2.64] ;  /* 0x00000006020b7981 */ /* 0x000164000c1e1900 */
.L_x_1:
[----:B-----5:R-:W-:-:S13]  /*0220*/  ISETP.LE.AND P0, PT, R11, UR4, PT ;  /* 0x000000040b007c0c */ /* 0x020fda000bf03270 */
[----:B------:R-:W-:Y:S05]  /*0230*/  @!P0 BRA `(.L_x_2) ;  /* 0xfffffffc00d08947 */ /* 0x000fea000383ffff */
.L_x_0:
[----:B------:R-:W-:Y:S01]  /*0240*/  ISETP.LE.AND P0, PT, R11, UR5, PT ;  /* 0x000000050b007c0c */ /* 0x000fe2000bf03270 */
[----:B------:R-:W-:-:S12]  /*0250*/  UMOV UR4, UR5 ;  /* 0x0000000500047c82 */ /* 0x000fd80008000000 */
[----:B------:R-:W-:Y:S05]  /*0260*/  @!P0 BRA `(.L_x_3) ;  /* 0xfffffffc009c8947 */ /* 0x000fea000383ffff */
[----:B------:R-:W-:Y:S05]  /*0270*/  EXIT ;  /* 0x000000000000794d */ /* 0x000fea0003800000 */
.L_x_4:
[----:B------:R-:W-:-:S00]  /*0280*/  BRA `(.L_x_4) ;  /* 0xfffffffc00fc7947 */ /* 0x000fc0000383ffff */
[----:B------:R-:W-:-:S00]  /*0290*/  NOP ;  /* 0x0000000000007918 */ /* 0x000fc00000000000 */
        /* <DEDUP_REMOVED lines=14> */
.L_x_8:


//--------------------- .text._Z17distribute_kernelPiS_S_iS_ --------------------------
	.section	.text._Z17distribute_kernelPiS_S_iS_,"ax",@progbits
	.align	128
        .global         _Z17distribute_kernelPiS_S_iS_
        .type           _Z17distribute_kernelPiS_S_iS_,@function
        .size           _Z17distribute_kernelPiS_S_iS_,(.L_x_9 - _Z17distribute_kernelPiS_S_iS_)
        .other          _Z17distribute_kernelPiS_S_iS_,@"STO_CUDA_ENTRY STV_DEFAULT"
_Z17distribute_kernelPiS_S_iS_:
.text._Z17distribute_kernelPiS_S_iS_:
[----:B------:R-:W-:Y:S01]  /*0000*/  LDC R1, c[0x0][0x37c] ;  /* 0x0000df00ff017b82 */ /* 0x000fe20000000800 */
[----:B------:R-:W0:Y:S07]  /*0010*/  S2R R0, SR_TID.X ;  /* 0x0000000000007919 */ /* 0x000e2e0000002100 */
[----:B------:R-:W0:Y:S01]  /*0020*/  S2UR UR4, SR_CTAID.X ;  /* 0x00000000000479c3 */ /* 0x000e220000002500 */
[----:B------:R-:W1:Y:S07]  /*0030*/  LDCU UR6, c[0x0][0x398] ;  /* 0x00007300ff0677ac */ /* 0x000e6e0008000800 */
[----:B------:R-:W0:Y:S02]  /*0040*/  LDC R7, c[0x0][0x360] ;  /* 0x0000d800ff077b82 */ /* 0x000e240000000800 */
[----:B0-----:R-:W-:-:S05]  /*0050*/  IMAD R7, R7, UR4, R0 ;  /* 0x0000000407077c24 */ /* 0x001fca000f8e0200 */
[----:B-1----:R-:W-:-:S13]  /*0060*/  ISETP.GE.AND P0, PT, R7, UR6, PT ;  /* 0x0000000607007c0c */ /* 0x002fda000bf06270 */
[----:B------:R-:W-:Y:S05]  /*0070*/  @P0 EXIT ;  /* 0x000000000000094d */ /* 0x000fea0003800000 */
[----:B------:R-:W0:Y:S01]  /*0080*/  LDC.64 R4, c[0x0][0x380] ;  /* 0x0000e000ff047b82 */ /* 0x000e220000000a00 */
[----:B------:R-:W1:Y:S07]  /*0090*/  LDCU.64 UR4, c[0x0][0x358] ;  /* 0x00006b00ff0477ac */ /* 0x000e6e0008000a00 */
[----:B------:R-:W2:Y:S01]  /*00a0*/  LDC.64 R2, c[0x0][0x3a0] ;  /* 0x0000e800ff027b82 */ /* 0x000ea20000000a00 */
[----:B0-----:R-:W-:-:S05]  /*00b0*/  IMAD.WIDE R4, R7, 0x4, R4 ;  /* 0x0000000407047825 */ /* 0x001fca00078e0204 */
[----:B-1----:R-:W3:Y:S04]  /*00c0*/  LDG.E R0, desc[UR4][R4.64] ;  /* 0x0000000404007981 */ /* 0x002ee8000c1e1900 */
[----:B--2---:R-:W3:Y:S01]  /*00d0*/  LDG.E R7, desc[UR4][R2.64] ;  /* 0x0000000402077981 */ /* 0x004ee2000c1e1900 */
[----:B------:R-:W-:Y:S01]  /*00e0*/  BSSY.RECONVERGENT B0, `(.L_x_5) ;  /* 0x000003c000007945 */ /* 0x000fe20003800200 */
[----:B---3--:R-:W-:Y:S01]  /*00f0*/  ISETP.GT.AND P0, PT, R0, R7, PT ;  /* 0x000000070000720c */ /* 0x008fe20003f04270 */
[----:B------:R-:W-:-:S12]  /*0100*/  IMAD.MOV.U32 R7, RZ, RZ, RZ ;  /* 0x000000ffff077224 */ /* 0x000fd800078e00ff */
[----:B------:R-:W-:Y:S05]  /*0110*/  @!P0 BRA `(.L_x_6) ;  /* 0x0000000000e08947 */ /* 0x000fea0003800000 */
[----:B------:R-:W2:Y:S01]  /*0120*/  LDG.E R5, desc[UR4][R2.64+0x4] ;  /* 0x0000040402057981 */ /* 0x000ea2000c1e1900 */
[----:B------:R-:W-:Y:S01]  /*0130*/  IMAD.MOV.U32 R7, RZ, RZ, 0x1 ;  /* 0x00000001ff077424 */ /* 0x000fe200078e00ff */
[----:B--2---:R-:W-:-:S13]  /*0140*/  ISETP.GT.AND P0, PT, R0, R5, PT ;  /* 0x000000050000720c */ /* 0x004fda0003f04270 */
        /* <DEDUP_REMOVED lines=14> */
[----:B------:R-:W-:Y:S01]  /*0230*/  HFMA2 R7, -RZ, RZ, 0, 2.98023223876953125e-07 ;  /* 0x00000005ff077431 */ /* 0x000fe200000001ff */
        /* <DEDUP_REMOVED lines=15> */
[----:B------:R-:W-:Y:S02]  /*0330*/  MOV R7, 0x9 ;  /* 0x0000000900077802 */ /* 0x000fe40000000f00 */
        /* <DEDUP_REMOVED lines=15> */
[----:B------:R-:W-:Y:S01]  /*0430*/  HFMA2 R7, -RZ, RZ, 0, 7.74860382080078125e-07 ;  /* 0x0000000dff077431 */ /* 0x000fe200000001ff */
[----:B--2---:R-:W-:-:S13]  /*0440*/  ISETP.GT.AND P0, PT, R0, R5, PT ;  /* 0x000000050000720c */ /* 0x004fda0003f04270 */
[----:B------:R-:W-:Y:S05]  /*0450*/  @!P0 BRA `(.L_x_6) ;  /* 0x0000000000108947 */ /* 0x000fea0003800000 */
[----:B------:R-:W2:Y:S01]  /*0460*/  LDG.E R3, desc[UR4][R2.64+0x38] ;  /* 0x0000380402037981 */ /* 0x000ea2000c1e1900 */
[----:B------:R-:W-:Y:S01]  /*0470*/  IMAD.MOV.U32 R7, RZ, RZ, 0xf ;  /* 0x0000000fff077424 */ /* 0x000fe200078e00ff */
[----:B--2---:R-:W-:-:S04]  /*0480*/  ISETP.GT.AND P0, PT, R0, R3, PT ;  /* 0x000000030000720c */ /* 0x004fc80003f04270 */
[----:B------:R-:W-:-:S09]  /*0490*/  SEL R7, R7, 0xe, P0 ;  /* 0x0000000e07077807 */ /* 0x000fd20000000000 */
.L_x_6:
[----:B------:R-:W-:Y:S05]  /*04a0*/  BSYNC.RECONVERGENT B0 ;  /* 0x0000000000007941 */ /* 0x000fea0003800200 */
.L_x_5:
[----:B------:R-:W0:Y:S01]  /*04b0*/  LDC.64 R2, c[0x0][0x390] ;  /* 0x0000e400ff027b82 */ /* 0x000e220000000a00 */
[----:B------:R-:W-:-:S07]  /*04c0*/  IMAD.MOV.U32 R9, RZ, RZ, 0x1 ;  /* 0x00000001ff097424 */ /* 0x000fce00078e00ff */
[----:B------:R-:W1:Y:S01]  /*04d0*/  LDC.64 R4, c[0x0][0x388] ;  /* 0x0000e200ff047b82 */ /* 0x000e620000000a00 */
[----:B0-----:R-:W-:-:S06]  /*04e0*/  IMAD.WIDE.U32 R2, R7, 0x4, R2 ;  /* 0x0000000407027825 */ /* 0x001fcc00078e0002 */
[----:B------:R-:W2:Y:S02]  /*04f0*/  ATOMG.E.ADD.STRONG.GPU PT, R2, desc[UR4][R2.64], R9 ;  /* 0x80000009020279a8 */ /* 0x000ea400081ef104 */
[----:B--2---:R-:W-:-:S04]  /*0500*/  IMAD R7, R7, UR6, R2 ;  /* 0x0000000607077c24 */ /* 0x004fc8000f8e0202 */
[----:B-1----:R-:W-:-:S05]  /*0510*/  IMAD.WIDE R4, R7, 0x4, R4 ;  /* 0x0000000407047825 */ /* 0x002fca00078e0204 */
[----:B------:R-:W-:Y:S01]  /*0520*/  STG.E desc[UR4][R4.64], R0 ;  /* 0x0000000004007986 */ /* 0x000fe2000c101904 */
[----:B------:R-:W-:Y:S05]  /*0530*/  EXIT ;  /* 0x000000000000794d */ /* 0x000fea0003800000 */
.L_x_7:
        /* <DEDUP_REMOVED lines=12> */
.L_x_9:


//--------------------- .nv.shared.reserved.0     --------------------------
	.section	.nv.shared.reserved.0,"aw",@nobits
	.weak		__nv_reservedSMEM_offset_0_alias
	.size		__nv_reservedSMEM_offset_0_alias, 0, 64
	.other		__nv_reservedSMEM_offset_0_alias,@"STO_CUDA_RESERVED_SHARED STV_DEFAULT"
__nv_reservedSMEM_offset_0_alias:
	.zero		0
	.zero		64


//--------------------- .nv.constant0._Z17local_sort_kernelPiS_ii --------------------------
	.section	.nv.constant0._Z17local_sort_kernelPiS_ii,"a",@progbits
	.sectionflags	@""
	.align	4
.nv.constant0._Z17local_sort_kernelPiS_ii:
	.zero		920


//--------------------- .nv.constant0._Z17distribute_kernelPiS_S_iS_ --------------------------
	.section	.nv.constant0._Z17distribute_kernelPiS_S_iS_,"a",@progbits
	.sectionflags	@""
	.align	4
.nv.constant0._Z17distribute_kernelPiS_S_iS_:
	.zero		936


//--------------------- SYMBOLS --------------------------

	.type		.nv.reservedSmem.offset0,@object
	.size		.nv.reservedSmem.offset0,0x4
